//
// Generated by NVIDIA NVVM Compiler
//
// Compiler Build ID: CL-36424714
// Cuda compilation tools, release 13.0, V13.0.88
// Based on NVVM 20.0.0
//

.version 9.0
.target sm_100
.address_size 64

	// .globl	_Z13cudaMatrixAddPfS_S_ii

.visible .entry _Z13cudaMatrixAddPfS_S_ii(
	.param .u64 .ptr .align 1 _Z13cudaMatrixAddPfS_S_ii_param_0,
	.param .u64 .ptr .align 1 _Z13cudaMatrixAddPfS_S_ii_param_1,
	.param .u64 .ptr .align 1 _Z13cudaMatrixAddPfS_S_ii_param_2,
	.param .u32 _Z13cudaMatrixAddPfS_S_ii_param_3,
	.param .u32 _Z13cudaMatrixAddPfS_S_ii_param_4
)
{
	.reg .pred 	%p<4>;
	.reg .b32 	%r<6>;
	.reg .b32 	%f<4>;
	.reg .b64 	%rd<11>;

	ld.param.u64 	%rd1, [_Z13cudaMatrixAddPfS_S_ii_param_0];
	ld.param.u64 	%rd2, [_Z13cudaMatrixAddPfS_S_ii_param_1];
	ld.param.u64 	%rd3, [_Z13cudaMatrixAddPfS_S_ii_param_2];
	ld.param.u32 	%r4, [_Z13cudaMatrixAddPfS_S_ii_param_3];
	ld.param.u32 	%r3, [_Z13cudaMatrixAddPfS_S_ii_param_4];
	mov.u32 	%r1, %ctaid.x;
	mov.u32 	%r2, %tid.x;
	setp.ge.s32 	%p1, %r1, %r4;
	setp.ge.s32 	%p2, %r2, %r3;
	or.pred  	%p3, %p1, %p2;
	@%p3 bra 	$L__BB0_2;
	cvta.to.global.u64 	%rd4, %rd1;
	cvta.to.global.u64 	%rd5, %rd2;
	cvta.to.global.u64 	%rd6, %rd3;
	mad.lo.s32 	%r5, %r3, %r1, %r2;
	mul.wide.u32 	%rd7, %r5, 4;
	add.s64 	%rd8, %rd4, %rd7;
	ld.global.f32 	%f1, [%rd8];
	add.s64 	%rd9, %rd5, %rd7;
	ld.global.f32 	%f2, [%rd9];
	add.f32 	%f3, %f1, %f2;
	add.s64 	%rd10, %rd6, %rd7;
	st.global.f32 	[%rd10], %f3;
$L__BB0_2:
	ret;

}


// ===== COMPILED SASS (sm_100) =====

	.target	sm_100

	.elftype	@"ET_EXEC"


//--------------------- .note.nv.tkinfo           --------------------------
	.section	.note.nv.tkinfo,"",@"SHT_NOTE"
	.sectionflags	@"SHF_NOTE_NV_TKINFO"
	.tkinfo
        /*0018*/ 	.word	0x00000002
        /*0030*/ 	.string	""
        /*0030*/ 	.string	"ptxas"
        /*0030*/ 	.string	"Cuda compilation tools, release 13.0, V13.0.88"
        /*0030*/ 	.string	"Build cuda_13.0.r13.0/compiler.36424714_0"
        /*0030*/ 	.string	"-arch sm_100 -m 64 "



//--------------------- .note.nv.cuinfo           --------------------------
	.section	.note.nv.cuinfo,"",@"SHT_NOTE"
	.sectionflags	@"SHF_NOTE_NV_CUINFO"
        /*0018*/ 	.short	0x0002
        /*001a*/ 	.short	0x0064
        /*001c*/ 	.short	0x0082
	.zero		2


//--------------------- .nv.info                  --------------------------
	.section	.nv.info,"",@"SHT_CUDA_INFO"
	.align	4


	//----- nvinfo : EIATTR_REGCOUNT
	.align		4
        /*0000*/ 	.byte	0x04, 0x2f
        /*0002*/ 	.short	(.L_1 - .L_0)
	.align		4
.L_0:
        /*0004*/ 	.word	index@(_Z13cudaMatrixAddPfS_S_ii)
        /*0008*/ 	.word	0x0000000c


	//----- nvinfo : EIATTR_FRAME_SIZE
	.align		4
.L_1:
        /*000c*/ 	.byte	0x04, 0x11
        /*000e*/ 	.short	(.L_3 - .L_2)
	.align		4
.L_2:
        /*0010*/ 	.word	index@(_Z13cudaMatrixAddPfS_S_ii)
        /*0014*/ 	.word	0x00000000


	//----- nvinfo : EIATTR_MIN_STACK_SIZE
	.align		4
.L_3:
        /*0018*/ 	.byte	0x04, 0x12
        /*001a*/ 	.short	(.L_5 - .L_4)
	.align		4
.L_4:
        /*001c*/ 	.word	index@(_Z13cudaMatrixAddPfS_S_ii)
        /*0020*/ 	.word	0x00000000
.L_5:


//--------------------- .nv.compat                --------------------------
	.section	.nv.compat,"",@"SHT_CUDA_COMPAT_INFO"
	.align	4
        /*0000*/ 	.byte	0x02, 0x09, 0x00, 0x00, 0x02, 0x02, 0x01, 0x00, 0x02, 0x05, 0x05, 0x00, 0x03, 0x07, 0x01, 0x01
        /*0010*/ 	.byte	0x02, 0x03, 0x00, 0x00, 0x02, 0x06, 0x01, 0x00, 0x04, 0x0b, 0x08, 0x00, 0x09, 0x00, 0x00, 0x00
        /*0020*/ 	.byte	0x00, 0x00, 0x00, 0x00


//--------------------- .nv.info._Z13cudaMatrixAddPfS_S_ii --------------------------
	.section	.nv.info._Z13cudaMatrixAddPfS_S_ii,"",@"SHT_CUDA_INFO"
	.sectionflags	@""
	.align	4


	//----- nvinfo : EIATTR_CUDA_API_VERSION
	.align		4
        /*0000*/ 	.byte	0x04, 0x37
        /*0002*/ 	.short	(.L_7 - .L_6)
.L_6:
        /*0004*/ 	.word	0x00000082


	//----- nvinfo : EIATTR_KPARAM_INFO
	.align		4
.L_7:
        /*0008*/ 	.byte	0x04, 0x17
        /*000a*/ 	.short	(.L_9 - .L_8)
.L_8:
        /*000c*/ 	.word	0x00000000
        /*0010*/ 	.short	0x0004
        /*0012*/ 	.short	0x001c
        /*0014*/ 	.byte	0x00, 0xf0, 0x11, 0x00


	//----- nvinfo : EIATTR_KPARAM_INFO
	.align		4
.L_9:
        /*0018*/ 	.byte	0x04, 0x17
        /*001a*/ 	.short	(.L_11 - .L_10)
.L_10:
        /*001c*/ 	.word	0x00000000
        /*0020*/ 	.short	0x0003
        /*0022*/ 	.short	0x0018
        /*0024*/ 	.byte	0x00, 0xf0, 0x11, 0x00


	//----- nvinfo : EIATTR_KPARAM_INFO
	.align		4
.L_11:
        /*0028*/ 	.byte	0x04, 0x17
        /*002a*/ 	.short	(.L_13 - .L_12)
.L_12:
        /*002c*/ 	.word	0x00000000
        /*0030*/ 	.short	0x0002
        /*0032*/ 	.short	0x0010
        /*0034*/ 	.byte	0x00, 0xf5, 0x21, 0x00


	//----- nvinfo : EIATTR_KPARAM_INFO
	.align		4
.L_13:
        /*0038*/ 	.byte	0x04, 0x17
        /*003a*/ 	.short	(.L_15 - .L_14)
.L_14:
        /*003c*/ 	.word	0x00000000
        /*0040*/ 	.short	0x0001
        /*0042*/ 	.short	0x0008
        /*0044*/ 	.byte	0x00, 0xf5, 0x21, 0x00


	//----- nvinfo : EIATTR_KPARAM_INFO
	.align		4
.L_15:
        /*0048*/ 	.byte	0x04, 0x17
        /*004a*/ 	.short	(.L_17 - .L_16)
.L_16:
        /*004c*/ 	.word	0x00000000
        /*0050*/ 	.short	0x0000
        /*0052*/ 	.short	0x0000
        /*0054*/ 	.byte	0x00, 0xf5, 0x21, 0x00


	//----- nvinfo : EIATTR_SPARSE_MMA_MASK
	.align		4
.L_17:
        /*0058*/ 	.byte	0x03, 0x50
        /*005a*/ 	.short	0x0000


	//----- nvinfo : EIATTR_MAXREG_COUNT
	.align		4
        /*005c*/ 	.byte	0x03, 0x1b
        /*005e*/ 	.short	0x00ff


	//----- nvinfo : EIATTR_MERCURY_ISA_VERSION
	.align		4
        /*0060*/ 	.byte	0x03, 0x5f
        /*0062*/ 	.short	0x0101


	//----- nvinfo : EIATTR_VRC_CTA_INIT_COUNT
	.align		4
        /*0064*/ 	.byte	0x02, 0x4a
	.zero		1
	.zero		1


	//----- nvinfo : EIATTR_EXIT_INSTR_OFFSETS
	.align		4
        /*0068*/ 	.byte	0x04, 0x1c
        /*006a*/ 	.short	(.L_19 - .L_18)


	//   ....[0]....
.L_18:
        /*006c*/ 	.word	0x00000060


	//   ....[1]....
        /*0070*/ 	.word	0x00000130


	//----- nvinfo : EIATTR_CBANK_PARAM_SIZE
	.align		4
.L_19:
        /*0074*/ 	.byte	0x03, 0x19
        /*0076*/ 	.short	0x0020


	//----- nvinfo : EIATTR_PARAM_CBANK
	.align		4
        /*0078*/ 	.byte	0x04, 0x0a
        /*007a*/ 	.short	(.L_21 - .L_20)
	.align		4
.L_20:
        /*007c*/ 	.word	index@(.nv.constant0._Z13cudaMatrixAddPfS_S_ii)
        /*0080*/ 	.short	0x0380
        /*0082*/ 	.short	0x0020


	//----- nvinfo : EIATTR_SW_WAR
	.align		4
.L_21:
        /*0084*/ 	.byte	0x04, 0x36
        /*0086*/ 	.short	(.L_23 - .L_22)
.L_22:
        /*0088*/ 	.word	0x00000008
.L_23:


//--------------------- .nv.callgraph             --------------------------
	.section	.nv.callgraph,"",@"SHT_CUDA_CALLGRAPH"
	.align	4
	.sectionentsize	8
	.align		4
        /*0000*/ 	.word	0x00000000
	.align		4
        /*0004*/ 	.word	0xffffffff
	.align		4
        /*0008*/ 	.word	0x00000000
	.align		4
        /*000c*/ 	.word	0xfffffffe
	.align		4
        /*0010*/ 	.word	0x00000000
	.align		4
        /*0014*/ 	.word	0xfffffffd
	.align		4
        /*0018*/ 	.word	0x00000000
	.align		4
        /*001c*/ 	.word	0xfffffffc


//--------------------- .text._Z13cudaMatrixAddPfS_S_ii --------------------------
	.section	.text._Z13cudaMatrixAddPfS_S_ii,"ax",@progbits
	.align	128
        .global         _Z13cudaMatrixAddPfS_S_ii
        .type           _Z13cudaMatrixAddPfS_S_ii,@function
        .size           _Z13cudaMatrixAddPfS_S_ii,(.L_x_1 - _Z13cudaMatrixAddPfS_S_ii)
        .other          _Z13cudaMatrixAddPfS_S_ii,@"STO_CUDA_ENTRY STV_DEFAULT"
_Z13cudaMatrixAddPfS_S_ii:
.text._Z13cudaMatrixAddPfS_S_ii:
[----:B------:R-:W-:Y:S01]  /*0000*/  LDC R1, c[0x0][0x37c] ;  /* 0x0000df00ff017b82 */ /* 0x000fe20000000800 */
[----:B------:R-:W0:Y:S07]  /*0010*/  S2R R0, SR_TID.X ;  /* 0x0000000000007919 */ /* 0x000e2e0000002100 */
[----:B------:R-:W0:Y:S08]  /*0020*/  LDC.64 R8, c[0x0][0x398] ;  /* 0x0000e600ff087b82 */ /* 0x000e300000000a00 */
[----:B------:R-:W1:Y:S01]  /*0030*/  S2UR UR6, SR_CTAID.X ;  /* 0x00000000000679c3 */ /* 0x000e620000002500 */
[----:B0-----:R-:W-:-:S04]  /*0040*/  ISETP.GE.AND P0, PT, R0, R9, PT ;  /* 0x000000090000720c */ /* 0x001fc80003f06270 */
[----:B-1----:R-:W-:-:S13]  /*0050*/  ISETP.LE.OR P0, PT, R8, UR6, P0 ;  /* 0x0000000608007c0c */ /* 0x002fda0008703670 */
[----:B------:R-:W-:Y:S05]  /*0060*/  @P0 EXIT ;  /* 0x000000000000094d */ /* 0x000fea0003800000 */
[----:B------:R-:W0:Y:S01]  /*0070*/  LDC.64 R2, c[0x0][0x380] ;  /* 0x0000e000ff027b82 */ /* 0x000e220000000a00 */
[----:B------:R-:W1:Y:S01]  /*0080*/  LDCU.64 UR4, c[0x0][0x358] ;  /* 0x00006b00ff0477ac */ /* 0x000e620008000a00 */
[----:B------:R-:W-:-:S06]  /*0090*/  IMAD R9, R9, UR6, R0 ;  /* 0x0000000609097c24 */ /* 0x000fcc000f8e0200 */
[----:B------:R-:W2:Y:S08]  /*00a0*/  LDC.64 R4, c[0x0][0x388] ;  /* 0x0000e200ff047b82 */ /* 0x000eb00000000a00 */
[----:B------:R-:W3:Y:S01]  /*00b0*/  LDC.64 R6, c[0x0][0x390] ;  /* 0x0000e400ff067b82 */ /* 0x000ee20000000a00 */
[----:B0-----:R-:W-:-:S06]  /*00c0*/  IMAD.WIDE.U32 R2, R9, 0x4, R2 ;  /* 0x0000000409027825 */ /* 0x001fcc00078e0002 */
[----:B-1----:R-:W4:Y:S01]  /*00d0*/  LDG.E R2, desc[UR4][R2.64] ;  /* 0x0000000402027981 */ /* 0x002f22000c1e1900 */
[----:B--2---:R-:W-:-:S06]  /*00e0*/  IMAD.WIDE.U32 R4, R9, 0x4, R4 ;  /* 0x0000000409047825 */ /* 0x004fcc00078e0004 */
[----:B------:R-:W4:Y:S01]  /*00f0*/  LDG.E R5, desc[UR4][R4.64] ;  /* 0x0000000404057981 */ /* 0x000f22000c1e1900 */
[----:B---3--:R-:W-:-:S04]  /*0100*/  IMAD.WIDE.U32 R6, R9, 0x4, R6 ;  /* 0x0000000409067825 */ /* 0x008fc800078e0006 */
[----:B----4-:R-:W-:-:S05]  /*0110*/  FADD R9, R2, R5 ;  /* 0x0000000502097221 */ /* 0x010fca0000000000 */
[----:B------:R-:W-:Y:S01]  /*0120*/  STG.E desc[UR4][R6.64], R9 ;  /* 0x0000000906007986 */ /* 0x000fe2000c101904 */
[----:B------:R-:W-:Y:S05]  /*0130*/  EXIT ;  /* 0x000000000000794d */ /* 0x000fea0003800000 */
.L_x_0:
[----:B------:R-:W-:-:S00]  /*0140*/  BRA `(.L_x_0) ;  /* 0xfffffffc00fc7947 */ /* 0x000fc0000383ffff */
[----:B------:R-:W-:-:S00]  /*0150*/  NOP ;  /* 0x0000000000007918 */ /* 0x000fc00000000000 */
        /* <DEDUP_REMOVED lines=10> */
.L_x_1:


//--------------------- .nv.shared.reserved.0     --------------------------
	.section	.nv.shared.reserved.0,"aw",@nobits
	.weak		__nv_reservedSMEM_offset_0_alias
	.size		__nv_reservedSMEM_offset_0_alias, 0, 64
	.other		__nv_reservedSMEM_offset_0_alias,@"STO_CUDA_RESERVED_SHARED STV_DEFAULT"
__nv_reservedSMEM_offset_0_alias:
	.zero		0
	.zero		64


//--------------------- .nv.constant0._Z13cudaMatrixAddPfS_S_ii --------------------------
	.section	.nv.constant0._Z13cudaMatrixAddPfS_S_ii,"a",@progbits
	.sectionflags	@""
	.align	4
.nv.constant0._Z13cudaMatrixAddPfS_S_ii:
	.zero		928


//--------------------- SYMBOLS --------------------------

	.type		.nv.reservedSmem.offset0,@object
	.size		.nv.reservedSmem.offset0,0x4
